//
// Generated by NVIDIA NVVM Compiler
//
// Compiler Build ID: CL-36424714
// Cuda compilation tools, release 13.0, V13.0.88
// Based on NVVM 20.0.0
//

.version 9.0
.target sm_100
.address_size 64

	// .globl	_Z17fnv1a_hash_kernelPKiPjii

.visible .entry _Z17fnv1a_hash_kernelPKiPjii(
	.param .u64 .ptr .align 1 _Z17fnv1a_hash_kernelPKiPjii_param_0,
	.param .u64 .ptr .align 1 _Z17fnv1a_hash_kernelPKiPjii_param_1,
	.param .u32 _Z17fnv1a_hash_kernelPKiPjii_param_2,
	.param .u32 _Z17fnv1a_hash_kernelPKiPjii_param_3
)
{
	.reg .pred 	%p<3>;
	.reg .b32 	%r<24>;
	.reg .b64 	%rd<11>;

	ld.param.u64 	%rd2, [_Z17fnv1a_hash_kernelPKiPjii_param_0];
	ld.param.u64 	%rd3, [_Z17fnv1a_hash_kernelPKiPjii_param_1];
	ld.param.s32 	%rd4, [_Z17fnv1a_hash_kernelPKiPjii_param_2];
	ld.param.u32 	%r3, [_Z17fnv1a_hash_kernelPKiPjii_param_3];
	mov.u32 	%r4, %ctaid.x;
	shl.b32 	%r5, %r4, 8;
	mov.u32 	%r6, %tid.x;
	add.s32 	%r7, %r5, %r6;
	cvt.u64.u32 	%rd1, %r7;
	setp.ge.u64 	%p1, %rd1, %rd4;
	@%p1 bra 	$L__BB0_4;
	setp.lt.s32 	%p2, %r3, 1;
	mov.b32 	%r23, 0;
	@%p2 bra 	$L__BB0_3;
	cvta.to.global.u64 	%rd5, %rd2;
	shl.b64 	%rd6, %rd1, 2;
	add.s64 	%rd7, %rd5, %rd6;
	ld.global.u32 	%r9, [%rd7];
	and.b32  	%r10, %r9, 255;
	xor.b32  	%r11, %r10, -2128831035;
	mul.lo.s32 	%r12, %r11, 16777619;
	shr.u32 	%r13, %r9, 8;
	and.b32  	%r14, %r13, 255;
	xor.b32  	%r15, %r14, %r12;
	mul.lo.s32 	%r16, %r15, 16777619;
	shr.u32 	%r17, %r9, 16;
	and.b32  	%r18, %r17, 255;
	xor.b32  	%r19, %r18, %r16;
	mul.lo.s32 	%r20, %r19, 16777619;
	shr.u32 	%r21, %r9, 24;
	xor.b32  	%r22, %r21, %r20;
	mul.lo.s32 	%r23, %r22, 16777619;
$L__BB0_3:
	cvta.to.global.u64 	%rd8, %rd3;
	shl.b64 	%rd9, %rd1, 2;
	add.s64 	%rd10, %rd8, %rd9;
	st.global.u32 	[%rd10], %r23;
$L__BB0_4:
	ret;

}


// ===== COMPILED SASS (sm_100) =====

	.target	sm_100

	.elftype	@"ET_EXEC"


//--------------------- .note.nv.tkinfo           --------------------------
	.section	.note.nv.tkinfo,"",@"SHT_NOTE"
	.sectionflags	@"SHF_NOTE_NV_TKINFO"
	.tkinfo
        /*0018*/ 	.word	0x00000002
        /*0030*/ 	.string	""
        /*0030*/ 	.string	"ptxas"
        /*0030*/ 	.string	"Cuda compilation tools, release 13.0, V13.0.88"
        /*0030*/ 	.string	"Build cuda_13.0.r13.0/compiler.36424714_0"
        /*0030*/ 	.string	"-arch sm_100 -m 64 "



//--------------------- .note.nv.cuinfo           --------------------------
	.section	.note.nv.cuinfo,"",@"SHT_NOTE"
	.sectionflags	@"SHF_NOTE_NV_CUINFO"
        /*0018*/ 	.short	0x0002
        /*001a*/ 	.short	0x0064
        /*001c*/ 	.short	0x0082
	.zero		2


//--------------------- .nv.info                  --------------------------
	.section	.nv.info,"",@"SHT_CUDA_INFO"
	.align	4


	//----- nvinfo : EIATTR_REGCOUNT
	.align		4
        /*0000*/ 	.byte	0x04, 0x2f
        /*0002*/ 	.short	(.L_1 - .L_0)
	.align		4
.L_0:
        /*0004*/ 	.word	index@(_Z17fnv1a_hash_kernelPKiPjii)
        /*0008*/ 	.word	0x00000008


	//----- nvinfo : EIATTR_FRAME_SIZE
	.align		4
.L_1:
        /*000c*/ 	.byte	0x04, 0x11
        /*000e*/ 	.short	(.L_3 - .L_2)
	.align		4
.L_2:
        /*0010*/ 	.word	index@(_Z17fnv1a_hash_kernelPKiPjii)
        /*0014*/ 	.word	0x00000000


	//----- nvinfo : EIATTR_MIN_STACK_SIZE
	.align		4
.L_3:
        /*0018*/ 	.byte	0x04, 0x12
        /*001a*/ 	.short	(.L_5 - .L_4)
	.align		4
.L_4:
        /*001c*/ 	.word	index@(_Z17fnv1a_hash_kernelPKiPjii)
        /*0020*/ 	.word	0x00000000
.L_5:


//--------------------- .nv.compat                --------------------------
	.section	.nv.compat,"",@"SHT_CUDA_COMPAT_INFO"
	.align	4
        /*0000*/ 	.byte	0x02, 0x09, 0x00, 0x00, 0x02, 0x02, 0x01, 0x00, 0x02, 0x05, 0x05, 0x00, 0x03, 0x07, 0x01, 0x01
        /*0010*/ 	.byte	0x02, 0x03, 0x00, 0x00, 0x02, 0x06, 0x01, 0x00, 0x04, 0x0b, 0x08, 0x00, 0x09, 0x00, 0x00, 0x00
        /*0020*/ 	.byte	0x00, 0x00, 0x00, 0x00


//--------------------- .nv.info._Z17fnv1a_hash_kernelPKiPjii --------------------------
	.section	.nv.info._Z17fnv1a_hash_kernelPKiPjii,"",@"SHT_CUDA_INFO"
	.sectionflags	@""
	.align	4


	//----- nvinfo : EIATTR_CUDA_API_VERSION
	.align		4
        /*0000*/ 	.byte	0x04, 0x37
        /*0002*/ 	.short	(.L_7 - .L_6)
.L_6:
        /*0004*/ 	.word	0x00000082


	//----- nvinfo : EIATTR_KPARAM_INFO
	.align		4
.L_7:
        /*0008*/ 	.byte	0x04, 0x17
        /*000a*/ 	.short	(.L_9 - .L_8)
.L_8:
        /*000c*/ 	.word	0x00000000
        /*0010*/ 	.short	0x0003
        /*0012*/ 	.short	0x0014
        /*0014*/ 	.byte	0x00, 0xf0, 0x11, 0x00


	//----- nvinfo : EIATTR_KPARAM_INFO
	.align		4
.L_9:
        /*0018*/ 	.byte	0x04, 0x17
        /*001a*/ 	.short	(.L_11 - .L_10)
.L_10:
        /*001c*/ 	.word	0x00000000
        /*0020*/ 	.short	0x0002
        /*0022*/ 	.short	0x0010
        /*0024*/ 	.byte	0x00, 0xf0, 0x11, 0x00


	//----- nvinfo : EIATTR_KPARAM_INFO
	.align		4
.L_11:
        /*0028*/ 	.byte	0x04, 0x17
        /*002a*/ 	.short	(.L_13 - .L_12)
.L_12:
        /*002c*/ 	.word	0x00000000
        /*0030*/ 	.short	0x0001
        /*0032*/ 	.short	0x0008
        /*0034*/ 	.byte	0x00, 0xf5, 0x21, 0x00


	//----- nvinfo : EIATTR_KPARAM_INFO
	.align		4
.L_13:
        /*0038*/ 	.byte	0x04, 0x17
        /*003a*/ 	.short	(.L_15 - .L_14)
.L_14:
        /*003c*/ 	.word	0x00000000
        /*0040*/ 	.short	0x0000
        /*0042*/ 	.short	0x0000
        /*0044*/ 	.byte	0x00, 0xf5, 0x21, 0x00


	//----- nvinfo : EIATTR_SPARSE_MMA_MASK
	.align		4
.L_15:
        /*0048*/ 	.byte	0x03, 0x50
        /*004a*/ 	.short	0x0000


	//----- nvinfo : EIATTR_MAXREG_COUNT
	.align		4
        /*004c*/ 	.byte	0x03, 0x1b
        /*004e*/ 	.short	0x00ff


	//----- nvinfo : EIATTR_MERCURY_ISA_VERSION
	.align		4
        /*0050*/ 	.byte	0x03, 0x5f
        /*0052*/ 	.short	0x0101


	//----- nvinfo : EIATTR_VRC_CTA_INIT_COUNT
	.align		4
        /*0054*/ 	.byte	0x02, 0x4a
	.zero		1
	.zero		1


	//----- nvinfo : EIATTR_EXIT_INSTR_OFFSETS
	.align		4
        /*0058*/ 	.byte	0x04, 0x1c
        /*005a*/ 	.short	(.L_17 - .L_16)


	//   ....[0]....
.L_16:
        /*005c*/ 	.word	0x00000080


	//   ....[1]....
        /*0060*/ 	.word	0x00000210


	//----- nvinfo : EIATTR_CBANK_PARAM_SIZE
	.align		4
.L_17:
        /*0064*/ 	.byte	0x03, 0x19
        /*0066*/ 	.short	0x0018


	//----- nvinfo : EIATTR_PARAM_CBANK
	.align		4
        /*0068*/ 	.byte	0x04, 0x0a
        /*006a*/ 	.short	(.L_19 - .L_18)
	.align		4
.L_18:
        /*006c*/ 	.word	index@(.nv.constant0._Z17fnv1a_hash_kernelPKiPjii)
        /*0070*/ 	.short	0x0380
        /*0072*/ 	.short	0x0018


	//----- nvinfo : EIATTR_SW_WAR
	.align		4
.L_19:
        /*0074*/ 	.byte	0x04, 0x36
        /*0076*/ 	.short	(.L_21 - .L_20)
.L_20:
        /*0078*/ 	.word	0x00000008
.L_21:


//--------------------- .nv.callgraph             --------------------------
	.section	.nv.callgraph,"",@"SHT_CUDA_CALLGRAPH"
	.align	4
	.sectionentsize	8
	.align		4
        /*0000*/ 	.word	0x00000000
	.align		4
        /*0004*/ 	.word	0xffffffff
	.align		4
        /*0008*/ 	.word	0x00000000
	.align		4
        /*000c*/ 	.word	0xfffffffe
	.align		4
        /*0010*/ 	.word	0x00000000
	.align		4
        /*0014*/ 	.word	0xfffffffd
	.align		4
        /*0018*/ 	.word	0x00000000
	.align		4
        /*001c*/ 	.word	0xfffffffc


//--------------------- .text._Z17fnv1a_hash_kernelPKiPjii --------------------------
	.section	.text._Z17fnv1a_hash_kernelPKiPjii,"ax",@progbits
	.align	128
        .global         _Z17fnv1a_hash_kernelPKiPjii
        .type           _Z17fnv1a_hash_kernelPKiPjii,@function
        .size           _Z17fnv1a_hash_kernelPKiPjii,(.L_x_1 - _Z17fnv1a_hash_kernelPKiPjii)
        .other          _Z17fnv1a_hash_kernelPKiPjii,@"STO_CUDA_ENTRY STV_DEFAULT"
_Z17fnv1a_hash_kernelPKiPjii:
.text._Z17fnv1a_hash_kernelPKiPjii:
[----:B------:R-:W-:Y:S01]  /*0000*/  LDC R1, c[0x0][0x37c] ;  /* 0x0000df00ff017b82 */ /* 0x000fe20000000800 */
[----:B------:R-:W0:Y:S01]  /*0010*/  S2R R0, SR_CTAID.X ;  /* 0x0000000000007919 */ /* 0x000e220000002500 */
[----:B------:R-:W1:Y:S01]  /*0020*/  LDCU UR5, c[0x0][0x390] ;  /* 0x00007200ff0577ac */ /* 0x000e620008000800 */
[----:B------:R-:W0:Y:S01]  /*0030*/  S2R R3, SR_TID.X ;  /* 0x0000000000037919 */ /* 0x000e220000002100 */
[----:B-1----:R-:W-:Y:S01]  /*0040*/  USHF.R.S32.HI UR4, URZ, 0x1f, UR5 ;  /* 0x0000001fff047899 */ /* 0x002fe20008011405 */
[----:B0-----:R-:W-:-:S05]  /*0050*/  IMAD R0, R0, 0x100, R3 ;  /* 0x0000010000007824 */ /* 0x001fca00078e0203 */
[----:B------:R-:W-:-:S04]  /*0060*/  ISETP.GE.U32.AND P0, PT, R0, UR5, PT ;  /* 0x0000000500007c0c */ /* 0x000fc8000bf06070 */
[----:B------:R-:W-:-:S13]  /*0070*/  ISETP.GE.U32.AND.EX P0, PT, RZ, UR4, PT, P0 ;  /* 0x00000004ff007c0c */ /* 0x000fda000bf06100 */
[----:B------:R-:W-:Y:S05]  /*0080*/  @P0 EXIT ;  /* 0x000000000000094d */ /* 0x000fea0003800000 */
[----:B------:R-:W0:Y:S01]  /*0090*/  LDC R2, c[0x0][0x394] ;  /* 0x0000e500ff027b82 */ /* 0x000e220000000800 */
[----:B------:R-:W1:Y:S01]  /*00a0*/  LDCU.64 UR4, c[0x0][0x358] ;  /* 0x00006b00ff0477ac */ /* 0x000e620008000a00 */
[----:B------:R-:W2:Y:S01]  /*00b0*/  LDCU.64 UR6, c[0x0][0x388] ;  /* 0x00007100ff0677ac */ /* 0x000ea20008000a00 */
[----:B0-----:R-:W-:-:S13]  /*00c0*/  ISETP.GE.AND P0, PT, R2, 0x1, PT ;  /* 0x000000010200780c */ /* 0x001fda0003f06270 */
[----:B------:R-:W0:Y:S02]  /*00d0*/  @P0 LDC.64 R2, c[0x0][0x380] ;  /* 0x0000e000ff020b82 */ /* 0x000e240000000a00 */
[----:B0-----:R-:W-:-:S04]  /*00e0*/  @P0 LEA R2, P1, R0, R2, 0x2 ;  /* 0x0000000200020211 */ /* 0x001fc800078210ff */
[----:B------:R-:W-:-:S05]  /*00f0*/  @P0 LEA.HI.X R3, R0, R3, RZ, 0x2, P1 ;  /* 0x0000000300030211 */ /* 0x000fca00008f14ff */
[----:B-1----:R-:W3:Y:S02]  /*0100*/  @P0 LDG.E R2, desc[UR4][R2.64] ;  /* 0x0000000402020981 */ /* 0x002ee4000c1e1900 */
[----:B---3--:R-:W-:Y:S02]  /*0110*/  @P0 LOP3.LUT R4, R2, 0xff, RZ, 0xc0, !PT ;  /* 0x000000ff02040812 */ /* 0x008fe400078ec0ff */
[--C-:B------:R-:W-:Y:S02]  /*0120*/  @P0 SHF.R.U32.HI R5, RZ, 0x8, R2.reuse ;  /* 0x00000008ff050819 */ /* 0x100fe40000011602 */
[----:B------:R-:W-:Y:S02]  /*0130*/  @P0 LOP3.LUT R4, R4, 0x811c9dc5, RZ, 0x3c, !PT ;  /* 0x811c9dc504040812 */ /* 0x000fe400078e3cff */
[----:B------:R-:W-:-:S03]  /*0140*/  @P0 SHF.R.U32.HI R3, RZ, 0x18, R2 ;  /* 0x00000018ff030819 */ /* 0x000fc60000011602 */
[----:B------:R-:W-:-:S05]  /*0150*/  @P0 IMAD R4, R4, 0x1000193, RZ ;  /* 0x0100019304040824 */ /* 0x000fca00078e02ff */
[----:B------:R-:W-:Y:S02]  /*0160*/  @P0 LOP3.LUT R4, R4, 0xff, R5, 0x78, !PT ;  /* 0x000000ff04040812 */ /* 0x000fe400078e7805 */
[----:B------:R-:W-:Y:S02]  /*0170*/  @P0 SHF.R.U32.HI R5, RZ, 0x10, R2 ;  /* 0x00000010ff050819 */ /* 0x000fe40000011602 */
[----:B--2---:R-:W-:Y:S01]  /*0180*/  LEA R2, P1, R0, UR6, 0x2 ;  /* 0x0000000600027c11 */ /* 0x004fe2000f8210ff */
[----:B------:R-:W-:-:S05]  /*0190*/  @P0 IMAD R4, R4, 0x1000193, RZ ;  /* 0x0100019304040824 */ /* 0x000fca00078e02ff */
[----:B------:R-:W-:Y:S01]  /*01a0*/  @P0 LOP3.LUT R4, R4, 0xff, R5, 0x78, !PT ;  /* 0x000000ff04040812 */ /* 0x000fe200078e7805 */
[----:B------:R-:W-:-:S04]  /*01b0*/  IMAD.MOV.U32 R5, RZ, RZ, RZ ;  /* 0x000000ffff057224 */ /* 0x000fc800078e00ff */
[----:B------:R-:W-:-:S05]  /*01c0*/  @P0 IMAD R4, R4, 0x1000193, RZ ;  /* 0x0100019304040824 */ /* 0x000fca00078e02ff */
[----:B------:R-:W-:Y:S02]  /*01d0*/  @P0 LOP3.LUT R4, R3, R4, RZ, 0x3c, !PT ;  /* 0x0000000403040212 */ /* 0x000fe400078e3cff */
[----:B------:R-:W-:-:S03]  /*01e0*/  LEA.HI.X R3, R0, UR7, RZ, 0x2, P1 ;  /* 0x0000000700037c11 */ /* 0x000fc600088f14ff */
[----:B------:R-:W-:-:S05]  /*01f0*/  @P0 IMAD R5, R4, 0x1000193, RZ ;  /* 0x0100019304050824 */ /* 0x000fca00078e02ff */
[----:B------:R-:W-:Y:S01]  /*0200*/  STG.E desc[UR4][R2.64], R5 ;  /* 0x0000000502007986 */ /* 0x000fe2000c101904 */
[----:B------:R-:W-:Y:S05]  /*0210*/  EXIT ;  /* 0x000000000000794d */ /* 0x000fea0003800000 */
.L_x_0:
[----:B------:R-:W-:-:S00]  /*0220*/  BRA `(.L_x_0) ;  /* 0xfffffffc00fc7947 */ /* 0x000fc0000383ffff */
[----:B------:R-:W-:-:S00]  /*0230*/  NOP ;  /* 0x0000000000007918 */ /* 0x000fc00000000000 */
        /* <DEDUP_REMOVED lines=12> */
.L_x_1:


//--------------------- .nv.shared.reserved.0     --------------------------
	.section	.nv.shared.reserved.0,"aw",@nobits
	.weak		__nv_reservedSMEM_offset_0_alias
	.size		__nv_reservedSMEM_offset_0_alias, 0, 64
	.other		__nv_reservedSMEM_offset_0_alias,@"STO_CUDA_RESERVED_SHARED STV_DEFAULT"
__nv_reservedSMEM_offset_0_alias:
	.zero		0
	.zero		64


//--------------------- .nv.constant0._Z17fnv1a_hash_kernelPKiPjii --------------------------
	.section	.nv.constant0._Z17fnv1a_hash_kernelPKiPjii,"a",@progbits
	.sectionflags	@""
	.align	4
.nv.constant0._Z17fnv1a_hash_kernelPKiPjii:
	.zero		920


//--------------------- SYMBOLS --------------------------

	.type		.nv.reservedSmem.offset0,@object
	.size		.nv.reservedSmem.offset0,0x4
